//
// Generated by NVIDIA NVVM Compiler
//
// Compiler Build ID: CL-36424714
// Cuda compilation tools, release 13.0, V13.0.88
// Based on NVVM 20.0.0
//

.version 9.0
.target sm_100
.address_size 64

	// .globl	_Z3addPiS_S_

.visible .entry _Z3addPiS_S_(
	.param .u64 .ptr .align 1 _Z3addPiS_S__param_0,
	.param .u64 .ptr .align 1 _Z3addPiS_S__param_1,
	.param .u64 .ptr .align 1 _Z3addPiS_S__param_2
)
{
	.reg .b32 	%r<7>;
	.reg .b64 	%rd<11>;

	ld.param.u64 	%rd1, [_Z3addPiS_S__param_0];
	ld.param.u64 	%rd2, [_Z3addPiS_S__param_1];
	ld.param.u64 	%rd3, [_Z3addPiS_S__param_2];
	cvta.to.global.u64 	%rd4, %rd3;
	cvta.to.global.u64 	%rd5, %rd2;
	cvta.to.global.u64 	%rd6, %rd1;
	mov.u32 	%r1, %ctaid.x;
	shl.b32 	%r2, %r1, 1;
	add.s32 	%r3, %r2, %r1;
	mul.wide.u32 	%rd7, %r3, 4;
	add.s64 	%rd8, %rd6, %rd7;
	ld.global.u32 	%r4, [%rd8];
	add.s64 	%rd9, %rd5, %rd7;
	ld.global.u32 	%r5, [%rd9];
	add.s32 	%r6, %r5, %r4;
	add.s64 	%rd10, %rd4, %rd7;
	st.global.u32 	[%rd10], %r6;
	ret;

}


// ===== COMPILED SASS (sm_100) =====

	.target	sm_100

	.elftype	@"ET_EXEC"


//--------------------- .note.nv.tkinfo           --------------------------
	.section	.note.nv.tkinfo,"",@"SHT_NOTE"
	.sectionflags	@"SHF_NOTE_NV_TKINFO"
	.tkinfo
        /*0018*/ 	.word	0x00000002
        /*0030*/ 	.string	""
        /*0030*/ 	.string	"ptxas"
        /*0030*/ 	.string	"Cuda compilation tools, release 13.0, V13.0.88"
        /*0030*/ 	.string	"Build cuda_13.0.r13.0/compiler.36424714_0"
        /*0030*/ 	.string	"-arch sm_100 -m 64 "



//--------------------- .note.nv.cuinfo           --------------------------
	.section	.note.nv.cuinfo,"",@"SHT_NOTE"
	.sectionflags	@"SHF_NOTE_NV_CUINFO"
        /*0018*/ 	.short	0x0002
        /*001a*/ 	.short	0x0064
        /*001c*/ 	.short	0x0082
	.zero		2


//--------------------- .nv.info                  --------------------------
	.section	.nv.info,"",@"SHT_CUDA_INFO"
	.align	4


	//----- nvinfo : EIATTR_REGCOUNT
	.align		4
        /*0000*/ 	.byte	0x04, 0x2f
        /*0002*/ 	.short	(.L_1 - .L_0)
	.align		4
.L_0:
        /*0004*/ 	.word	index@(_Z3addPiS_S_)
        /*0008*/ 	.word	0x0000000c


	//----- nvinfo : EIATTR_FRAME_SIZE
	.align		4
.L_1:
        /*000c*/ 	.byte	0x04, 0x11
        /*000e*/ 	.short	(.L_3 - .L_2)
	.align		4
.L_2:
        /*0010*/ 	.word	index@(_Z3addPiS_S_)
        /*0014*/ 	.word	0x00000000


	//----- nvinfo : EIATTR_MIN_STACK_SIZE
	.align		4
.L_3:
        /*0018*/ 	.byte	0x04, 0x12
        /*001a*/ 	.short	(.L_5 - .L_4)
	.align		4
.L_4:
        /*001c*/ 	.word	index@(_Z3addPiS_S_)
        /*0020*/ 	.word	0x00000000
.L_5:


//--------------------- .nv.compat                --------------------------
	.section	.nv.compat,"",@"SHT_CUDA_COMPAT_INFO"
	.align	4
        /*0000*/ 	.byte	0x02, 0x09, 0x00, 0x00, 0x02, 0x02, 0x01, 0x00, 0x02, 0x05, 0x05, 0x00, 0x03, 0x07, 0x01, 0x01
        /*0010*/ 	.byte	0x02, 0x03, 0x00, 0x00, 0x02, 0x06, 0x01, 0x00, 0x04, 0x0b, 0x08, 0x00, 0x09, 0x00, 0x00, 0x00
        /*0020*/ 	.byte	0x00, 0x00, 0x00, 0x00


//--------------------- .nv.info._Z3addPiS_S_     --------------------------
	.section	.nv.info._Z3addPiS_S_,"",@"SHT_CUDA_INFO"
	.sectionflags	@""
	.align	4


	//----- nvinfo : EIATTR_CUDA_API_VERSION
	.align		4
        /*0000*/ 	.byte	0x04, 0x37
        /*0002*/ 	.short	(.L_7 - .L_6)
.L_6:
        /*0004*/ 	.word	0x00000082


	//----- nvinfo : EIATTR_KPARAM_INFO
	.align		4
.L_7:
        /*0008*/ 	.byte	0x04, 0x17
        /*000a*/ 	.short	(.L_9 - .L_8)
.L_8:
        /*000c*/ 	.word	0x00000000
        /*0010*/ 	.short	0x0002
        /*0012*/ 	.short	0x0010
        /*0014*/ 	.byte	0x00, 0xf5, 0x21, 0x00


	//----- nvinfo : EIATTR_KPARAM_INFO
	.align		4
.L_9:
        /*0018*/ 	.byte	0x04, 0x17
        /*001a*/ 	.short	(.L_11 - .L_10)
.L_10:
        /*001c*/ 	.word	0x00000000
        /*0020*/ 	.short	0x0001
        /*0022*/ 	.short	0x0008
        /*0024*/ 	.byte	0x00, 0xf5, 0x21, 0x00


	//----- nvinfo : EIATTR_KPARAM_INFO
	.align		4
.L_11:
        /*0028*/ 	.byte	0x04, 0x17
        /*002a*/ 	.short	(.L_13 - .L_12)
.L_12:
        /*002c*/ 	.word	0x00000000
        /*0030*/ 	.short	0x0000
        /*0032*/ 	.short	0x0000
        /*0034*/ 	.byte	0x00, 0xf5, 0x21, 0x00


	//----- nvinfo : EIATTR_SPARSE_MMA_MASK
	.align		4
.L_13:
        /*0038*/ 	.byte	0x03, 0x50
        /*003a*/ 	.short	0x0000


	//----- nvinfo : EIATTR_MAXREG_COUNT
	.align		4
        /*003c*/ 	.byte	0x03, 0x1b
        /*003e*/ 	.short	0x00ff


	//----- nvinfo : EIATTR_MERCURY_ISA_VERSION
	.align		4
        /*0040*/ 	.byte	0x03, 0x5f
        /*0042*/ 	.short	0x0101


	//----- nvinfo : EIATTR_VRC_CTA_INIT_COUNT
	.align		4
        /*0044*/ 	.byte	0x02, 0x4a
	.zero		1
	.zero		1


	//----- nvinfo : EIATTR_EXIT_INSTR_OFFSETS
	.align		4
        /*0048*/ 	.byte	0x04, 0x1c
        /*004a*/ 	.short	(.L_15 - .L_14)


	//   ....[0]....
.L_14:
        /*004c*/ 	.word	0x000000e0


	//----- nvinfo : EIATTR_CBANK_PARAM_SIZE
	.align		4
.L_15:
        /*0050*/ 	.byte	0x03, 0x19
        /*0052*/ 	.short	0x0018


	//----- nvinfo : EIATTR_PARAM_CBANK
	.align		4
        /*0054*/ 	.byte	0x04, 0x0a
        /*0056*/ 	.short	(.L_17 - .L_16)
	.align		4
.L_16:
        /*0058*/ 	.word	index@(.nv.constant0._Z3addPiS_S_)
        /*005c*/ 	.short	0x0380
        /*005e*/ 	.short	0x0018


	//----- nvinfo : EIATTR_SW_WAR
	.align		4
.L_17:
        /*0060*/ 	.byte	0x04, 0x36
        /*0062*/ 	.short	(.L_19 - .L_18)
.L_18:
        /*0064*/ 	.word	0x00000008
.L_19:


//--------------------- .nv.callgraph             --------------------------
	.section	.nv.callgraph,"",@"SHT_CUDA_CALLGRAPH"
	.align	4
	.sectionentsize	8
	.align		4
        /*0000*/ 	.word	0x00000000
	.align		4
        /*0004*/ 	.word	0xffffffff
	.align		4
        /*0008*/ 	.word	0x00000000
	.align		4
        /*000c*/ 	.word	0xfffffffe
	.align		4
        /*0010*/ 	.word	0x00000000
	.align		4
        /*0014*/ 	.word	0xfffffffd
	.align		4
        /*0018*/ 	.word	0x00000000
	.align		4
        /*001c*/ 	.word	0xfffffffc


//--------------------- .text._Z3addPiS_S_        --------------------------
	.section	.text._Z3addPiS_S_,"ax",@progbits
	.align	128
        .global         _Z3addPiS_S_
        .type           _Z3addPiS_S_,@function
        .size           _Z3addPiS_S_,(.L_x_1 - _Z3addPiS_S_)
        .other          _Z3addPiS_S_,@"STO_CUDA_ENTRY STV_DEFAULT"
_Z3addPiS_S_:
.text._Z3addPiS_S_:
[----:B------:R-:W-:Y:S01]  /*0000*/  LDC R1, c[0x0][0x37c] ;  /* 0x0000df00ff017b82 */ /* 0x000fe20000000800 */
[----:B------:R-:W0:Y:S07]  /*0010*/  S2R R9, SR_CTAID.X ;  /* 0x0000000000097919 */ /* 0x000e2e0000002500 */
[----:B------:R-:W1:Y:S01]  /*0020*/  LDC.64 R2, c[0x0][0x380] ;  /* 0x0000e000ff027b82 */ /* 0x000e620000000a00 */
[----:B------:R-:W2:Y:S07]  /*0030*/  LDCU.64 UR4, c[0x0][0x358] ;  /* 0x00006b00ff0477ac */ /* 0x000eae0008000a00 */
[----:B------:R-:W3:Y:S08]  /*0040*/  LDC.64 R4, c[0x0][0x388] ;  /* 0x0000e200ff047b82 */ /* 0x000ef00000000a00 */
[----:B------:R-:W4:Y:S01]  /*0050*/  LDC.64 R6, c[0x0][0x390] ;  /* 0x0000e400ff067b82 */ /* 0x000f220000000a00 */
[----:B0-----:R-:W-:-:S05]  /*0060*/  LEA R9, R9, R9, 0x1 ;  /* 0x0000000909097211 */ /* 0x001fca00078e08ff */
[----:B-1----:R-:W-:-:S04]  /*0070*/  IMAD.WIDE.U32 R2, R9, 0x4, R2 ;  /* 0x0000000409027825 */ /* 0x002fc800078e0002 */
[C---:B---3--:R-:W-:Y:S02]  /*0080*/  IMAD.WIDE.U32 R4, R9.reuse, 0x4, R4 ;  /* 0x0000000409047825 */ /* 0x048fe400078e0004 */
[----:B--2---:R-:W2:Y:S04]  /*0090*/  LDG.E R2, desc[UR4][R2.64] ;  /* 0x0000000402027981 */ /* 0x004ea8000c1e1900 */
[----:B------:R-:W2:Y:S01]  /*00a0*/  LDG.E R5, desc[UR4][R4.64] ;  /* 0x0000000404057981 */ /* 0x000ea2000c1e1900 */
[----:B----4-:R-:W-:Y:S01]  /*00b0*/  IMAD.WIDE.U32 R6, R9, 0x4, R6 ;  /* 0x0000000409067825 */ /* 0x010fe200078e0006 */
[----:B--2---:R-:W-:-:S05]  /*00c0*/  IADD3 R9, PT, PT, R2, R5, RZ ;  /* 0x0000000502097210 */ /* 0x004fca0007ffe0ff */
[----:B------:R-:W-:Y:S01]  /*00d0*/  STG.E desc[UR4][R6.64], R9 ;  /* 0x0000000906007986 */ /* 0x000fe2000c101904 */
[----:B------:R-:W-:Y:S05]  /*00e0*/  EXIT ;  /* 0x000000000000794d */ /* 0x000fea0003800000 */
.L_x_0:
[----:B------:R-:W-:-:S00]  /*00f0*/  BRA `(.L_x_0) ;  /* 0xfffffffc00fc7947 */ /* 0x000fc0000383ffff */
[----:B------:R-:W-:-:S00]  /*0100*/  NOP ;  /* 0x0000000000007918 */ /* 0x000fc00000000000 */
[----:B------:R-:W-:-:S00]  /*0110*/  NOP ;  /* 0x0000000000007918 */ /* 0x000fc00000000000 */
[----:B------:R-:W-:-:S00]  /*0120*/  NOP ;  /* 0x0000000000007918 */ /* 0x000fc00000000000 */
[----:B------:R-:W-:-:S00]  /*0130*/  NOP ;  /* 0x0000000000007918 */ /* 0x000fc00000000000 */
[----:B------:R-:W-:-:S00]  /*0140*/  NOP ;  /* 0x0000000000007918 */ /* 0x000fc00000000000 */
[----:B------:R-:W-:-:S00]  /*0150*/  NOP ;  /* 0x0000000000007918 */ /* 0x000fc00000000000 */
[----:B------:R-:W-:-:S00]  /*0160*/  NOP ;  /* 0x0000000000007918 */ /* 0x000fc00000000000 */
[----:B------:R-:W-:-:S00]  /*0170*/  NOP ;  /* 0x0000000000007918 */ /* 0x000fc00000000000 */
.L_x_1:


//--------------------- .nv.shared.reserved.0     --------------------------
	.section	.nv.shared.reserved.0,"aw",@nobits
	.weak		__nv_reservedSMEM_offset_0_alias
	.size		__nv_reservedSMEM_offset_0_alias, 0, 64
	.other		__nv_reservedSMEM_offset_0_alias,@"STO_CUDA_RESERVED_SHARED STV_DEFAULT"
__nv_reservedSMEM_offset_0_alias:
	.zero		0
	.zero		64


//--------------------- .nv.constant0._Z3addPiS_S_ --------------------------
	.section	.nv.constant0._Z3addPiS_S_,"a",@progbits
	.sectionflags	@""
	.align	4
.nv.constant0._Z3addPiS_S_:
	.zero		920


//--------------------- SYMBOLS --------------------------

	.type		.nv.reservedSmem.offset0,@object
	.size		.nv.reservedSmem.offset0,0x4
